	.headerflags	@"EF_CUDA_TEXMODE_UNIFIED EF_CUDA_64BIT_ADDRESS EF_CUDA_ACCELERATORS EF_CUDA_SM90 EF_CUDA_VIRTUAL_SM(EF_CUDA_SM90)"
	.elftype	@"ET_EXEC"


//--------------------- .nv.info                  --------------------------
	.section	.nv.info,"",@"SHT_CUDA_INFO"
	.align	4


	//----- nvinfo : EIATTR_REGCOUNT
	.align		4
        /*0000*/ 	.byte	0x04, 0x2f
        /*0002*/ 	.short	(.L_2 - .L_1)
	.align		4
.L_1:
        /*0004*/ 	.word	index@(triton_per_fused__to_copy_eq_log_lt_mul_pow_rsub_sum_0)
        /*0008*/ 	.word	0x0000001f


	//----- nvinfo : EIATTR_MIN_STACK_SIZE
	.align		4
.L_2:
        /*000c*/ 	.byte	0x04, 0x12
        /*000e*/ 	.short	(.L_4 - .L_3)
	.align		4
.L_3:
        /*0010*/ 	.word	index@(triton_per_fused__to_copy_eq_log_lt_mul_pow_rsub_sum_0)
        /*0014*/ 	.word	0x00000000


	//----- nvinfo : EIATTR_FRAME_SIZE
	.align		4
.L_4:
        /*0018*/ 	.byte	0x04, 0x11
        /*001a*/ 	.short	(.L_6 - .L_5)
	.align		4
.L_5:
        /*001c*/ 	.word	index@(triton_per_fused__to_copy_eq_log_lt_mul_pow_rsub_sum_0)
        /*0020*/ 	.word	0x00000000


	//----- nvinfo : EIATTR_MIN_STACK_SIZE
	.align		4
.L_6:
        /*0024*/ 	.byte	0x04, 0x12
        /*0026*/ 	.short	(.L_8 - .L_7)
	.align		4
.L_7:
        /*0028*/ 	.word	index@(triton_per_fused__to_copy_eq_log_lt_mul_pow_rsub_sum_0)
        /*002c*/ 	.word	0x00000000
.L_8:


//--------------------- .nv.info.triton_per_fused__to_copy_eq_log_lt_mul_pow_rsub_sum_0 --------------------------
	.section	.nv.info.triton_per_fused__to_copy_eq_log_lt_mul_pow_rsub_sum_0,"",@"SHT_CUDA_INFO"
	.sectionflags	@""
	.align	4


	//----- nvinfo : EIATTR_CUDA_API_VERSION
	.align		4
        /*0000*/ 	.byte	0x04, 0x37
        /*0002*/ 	.short	(.L_10 - .L_9)
.L_9:
        /*0004*/ 	.word	0x0000007c


	//----- nvinfo : EIATTR_KPARAM_INFO
	.align		4
.L_10:
        /*0008*/ 	.byte	0x04, 0x17
        /*000a*/ 	.short	(.L_12 - .L_11)
.L_11:
        /*000c*/ 	.word	0x00000000
        /*0010*/ 	.short	0x0006
        /*0012*/ 	.short	0x0030
        /*0014*/ 	.byte	0x00, 0xf0, 0x11, 0x00


	//----- nvinfo : EIATTR_KPARAM_INFO
	.align		4
.L_12:
        /*0018*/ 	.byte	0x04, 0x17
        /*001a*/ 	.short	(.L_14 - .L_13)
.L_13:
        /*001c*/ 	.word	0x00000000
        /*0020*/ 	.short	0x0005
        /*0022*/ 	.short	0x0028
        /*0024*/ 	.byte	0x00, 0xf4, 0x21, 0x00


	//----- nvinfo : EIATTR_KPARAM_INFO
	.align		4
.L_14:
        /*0028*/ 	.byte	0x04, 0x17
        /*002a*/ 	.short	(.L_16 - .L_15)
.L_15:
        /*002c*/ 	.word	0x00000000
        /*0030*/ 	.short	0x0004
        /*0032*/ 	.short	0x0020
        /*0034*/ 	.byte	0x00, 0xf4, 0x21, 0x00


	//----- nvinfo : EIATTR_KPARAM_INFO
	.align		4
.L_16:
        /*0038*/ 	.byte	0x04, 0x17
        /*003a*/ 	.short	(.L_18 - .L_17)
.L_17:
        /*003c*/ 	.word	0x00000000
        /*0040*/ 	.short	0x0003
        /*0042*/ 	.short	0x0018
        /*0044*/ 	.byte	0x00, 0xf4, 0x21, 0x00


	//----- nvinfo : EIATTR_KPARAM_INFO
	.align		4
.L_18:
        /*0048*/ 	.byte	0x04, 0x17
        /*004a*/ 	.short	(.L_20 - .L_19)
.L_19:
        /*004c*/ 	.word	0x00000000
        /*0050*/ 	.short	0x0002
        /*0052*/ 	.short	0x0010
        /*0054*/ 	.byte	0x00, 0xf4, 0x21, 0x00


	//----- nvinfo : EIATTR_KPARAM_INFO
	.align		4
.L_20:
        /*0058*/ 	.byte	0x04, 0x17
        /*005a*/ 	.short	(.L_22 - .L_21)
.L_21:
        /*005c*/ 	.word	0x00000000
        /*0060*/ 	.short	0x0001
        /*0062*/ 	.short	0x0008
        /*0064*/ 	.byte	0x00, 0xf4, 0x21, 0x00


	//----- nvinfo : EIATTR_KPARAM_INFO
	.align		4
.L_22:
        /*0068*/ 	.byte	0x04, 0x17
        /*006a*/ 	.short	(.L_24 - .L_23)
.L_23:
        /*006c*/ 	.word	0x00000000
        /*0070*/ 	.short	0x0000
        /*0072*/ 	.short	0x0000
        /*0074*/ 	.byte	0x00, 0xf4, 0x21, 0x00


	//----- nvinfo : EIATTR_SPARSE_MMA_MASK
	.align		4
.L_24:
        /*0078*/ 	.byte	0x03, 0x50
        /*007a*/ 	.short	0x0000


	//----- nvinfo : EIATTR_MAXREG_COUNT
	.align		4
        /*007c*/ 	.byte	0x03, 0x1b
        /*007e*/ 	.short	0x00ff


	//----- nvinfo : EIATTR_COOP_GROUP_MASK_REGIDS
	.align		4
        /*0080*/ 	.byte	0x04, 0x29
        /*0082*/ 	.short	(.L_26 - .L_25)


	//   ....[0]....
.L_25:
        /*0084*/ 	.word	0xffffffff


	//   ....[1]....
        /*0088*/ 	.word	0xffffffff


	//   ....[2]....
        /*008c*/ 	.word	0xffffffff


	//   ....[3]....
        /*0090*/ 	.word	0xffffffff


	//   ....[4]....
        /*0094*/ 	.word	0xffffffff


	//   ....[5]....
        /*0098*/ 	.word	0xffffffff


	//   ....[6]....
        /*009c*/ 	.word	0xffffffff


	//   ....[7]....
        /*00a0*/ 	.word	0xffffffff


	//   ....[8]....
        /*00a4*/ 	.word	0xffffffff


	//   ....[9]....
        /*00a8*/ 	.word	0xffffffff


	//   ....[10]....
        /*00ac*/ 	.word	0xffffffff


	//   ....[11]....
        /*00b0*/ 	.word	0xffffffff


	//   ....[12]....
        /*00b4*/ 	.word	0xffffffff


	//   ....[13]....
        /*00b8*/ 	.word	0xffffffff


	//   ....[14]....
        /*00bc*/ 	.word	0xffffffff


	//   ....[15]....
        /*00c0*/ 	.word	0xffffffff


	//   ....[16]....
        /*00c4*/ 	.word	0xffffffff


	//   ....[17]....
        /*00c8*/ 	.word	0xffffffff


	//----- nvinfo : EIATTR_COOP_GROUP_INSTR_OFFSETS
	.align		4
.L_26:
        /*00cc*/ 	.byte	0x04, 0x28
        /*00ce*/ 	.short	(.L_28 - .L_27)


	//   ....[0]....
.L_27:
        /*00d0*/ 	.word	0x00000d20


	//   ....[1]....
        /*00d4*/ 	.word	0x00000df0


	//   ....[2]....
        /*00d8*/ 	.word	0x00000ea0


	//   ....[3]....
        /*00dc*/ 	.word	0x00000ec0


	//   ....[4]....
        /*00e0*/ 	.word	0x00000fa0


	//   ....[5]....
        /*00e4*/ 	.word	0x00001050


	//   ....[6]....
        /*00e8*/ 	.word	0x00001120


	//   ....[7]....
        /*00ec*/ 	.word	0x000011e0


	//   ....[8]....
        /*00f0*/ 	.word	0x000012c0


	//   ....[9]....
        /*00f4*/ 	.word	0x000012e0


	//   ....[10]....
        /*00f8*/ 	.word	0x00001330


	//   ....[11]....
        /*00fc*/ 	.word	0x00001340


	//   ....[12]....
        /*0100*/ 	.word	0x00001360


	//   ....[13]....
        /*0104*/ 	.word	0x00001380


	//   ....[14]....
        /*0108*/ 	.word	0x000013d0


	//   ....[15]....
        /*010c*/ 	.word	0x00001410


	//   ....[16]....
        /*0110*/ 	.word	0x00001460


	//   ....[17]....
        /*0114*/ 	.word	0x00001540


	//----- nvinfo : EIATTR_EXIT_INSTR_OFFSETS
	.align		4
.L_28:
        /*0118*/ 	.byte	0x04, 0x1c
        /*011a*/ 	.short	(.L_30 - .L_29)


	//   ....[0]....
.L_29:
        /*011c*/ 	.word	0x000015f0


	//   ....[1]....
        /*0120*/ 	.word	0x00001630


	//----- nvinfo : EIATTR_REQNTID
	.align		4
.L_30:
        /*0124*/ 	.byte	0x04, 0x10
        /*0126*/ 	.short	(.L_32 - .L_31)
.L_31:
        /*0128*/ 	.word	0x00000040
        /*012c*/ 	.word	0x00000001
        /*0130*/ 	.word	0x00000001


	//----- nvinfo : EIATTR_CBANK_PARAM_SIZE
	.align		4
.L_32:
        /*0134*/ 	.byte	0x03, 0x19
        /*0136*/ 	.short	0x0034


	//----- nvinfo : EIATTR_PARAM_CBANK
	.align		4
        /*0138*/ 	.byte	0x04, 0x0a
        /*013a*/ 	.short	(.L_34 - .L_33)
	.align		4
.L_33:
        /*013c*/ 	.word	index@(.nv.constant0.triton_per_fused__to_copy_eq_log_lt_mul_pow_rsub_sum_0)
        /*0140*/ 	.short	0x0210
        /*0142*/ 	.short	0x0034


	//----- nvinfo : EIATTR_SW_WAR
	.align		4
.L_34:
        /*0144*/ 	.byte	0x04, 0x36
        /*0146*/ 	.short	(.L_36 - .L_35)
.L_35:
        /*0148*/ 	.word	0x00000008
.L_36:


//--------------------- .nv.callgraph             --------------------------
	.section	.nv.callgraph,"",@"SHT_CUDA_CALLGRAPH"
	.align	4
	.sectionentsize	8
	.align		4
        /*0000*/ 	.word	0x00000000
	.align		4
        /*0004*/ 	.word	0xffffffff
	.align		4
        /*0008*/ 	.word	0x00000000
	.align		4
        /*000c*/ 	.word	0xfffffffe
	.align		4
        /*0010*/ 	.word	0x00000000
	.align		4
        /*0014*/ 	.word	0xfffffffd
	.align		4
        /*0018*/ 	.word	0x00000000
	.align		4
        /*001c*/ 	.word	0xfffffffc


//--------------------- .nv.constant4             --------------------------
	.section	.nv.constant4,"a",@progbits
	.align	8
	.align		8
.nv.constant4:
        /*0000*/ 	.dword	_$_str


//--------------------- .text.triton_per_fused__to_copy_eq_log_lt_mul_pow_rsub_sum_0 --------------------------
	.section	.text.triton_per_fused__to_copy_eq_log_lt_mul_pow_rsub_sum_0,"ax",@progbits
	.sectionflags	@"SHF_BARRIERS=1"
	.align	128
        .global         triton_per_fused__to_copy_eq_log_lt_mul_pow_rsub_sum_0
        .type           triton_per_fused__to_copy_eq_log_lt_mul_pow_rsub_sum_0,@function
        .size           triton_per_fused__to_copy_eq_log_lt_mul_pow_rsub_sum_0,(.L_x_1 - triton_per_fused__to_copy_eq_log_lt_mul_pow_rsub_sum_0)
        .other          triton_per_fused__to_copy_eq_log_lt_mul_pow_rsub_sum_0,@"STO_CUDA_ENTRY STV_DEFAULT"
triton_per_fused__to_copy_eq_log_lt_mul_pow_rsub_sum_0:
.text.triton_per_fused__to_copy_eq_log_lt_mul_pow_rsub_sum_0:
[----:B------:R-:W0:Y:S02]  /*0000*/  LDC R1, c[0x0][0x28] ;  /* 0x00000a00ff017b82 */ /* 0x000e240000000800 */
[----:B------:R-:W1:Y:S01]  /*0010*/  S2R R23, SR_TID.X ;  /* 0x0000000000177919 */ /* 0x000e620000002100 */
[----:B------:R-:W2:Y:S01]  /*0020*/  LDC.64 R8, c[0x0][0x218] ;  /* 0x00008600ff087b82 */ /* 0x000ea20000000a00 */
[----:B------:R-:W-:-:S07]  /*0030*/  ULDC.64 UR6, c[0x0][0x208] ;  /* 0x0000820000067ab9 */ /* 0x000fce0000000a00 */
[----:B------:R-:W3:Y:S01]  /*0040*/  LDC.64 R4, c[0x0][0x210] ;  /* 0x00008400ff047b82 */ /* 0x000ee20000000a00 */
[----:B-1----:R-:W-:-:S04]  /*0050*/  SHF.L.U32 R0, R23, 0x2, RZ ;  /* 0x0000000217007819 */ /* 0x002fc800000006ff */
[----:B------:R-:W-:-:S05]  /*0060*/  LOP3.LUT R7, R0, 0xfc, RZ, 0xc0, !PT ;  /* 0x000000fc00077812 */ /* 0x000fca00078ec0ff */
[----:B--2---:R-:W-:-:S06]  /*0070*/  IMAD.WIDE.U32 R8, R7, 0x4, R8 ;  /* 0x0000000407087825 */ /* 0x004fcc00078e0008 */
[----:B------:R-:W2:Y:S01]  /*0080*/  LDG.E.128 R8, desc[UR6][R8.64] ;  /* 0x0000000608087981 */ /* 0x000ea2000c1e1d00 */
[----:B---3--:R-:W-:-:S06]  /*0090*/  IMAD.WIDE.U32 R4, R7, 0x4, R4 ;  /* 0x0000000407047825 */ /* 0x008fcc00078e0004 */
[----:B------:R-:W3:Y:S01]  /*00a0*/  LDG.E.128 R4, desc[UR6][R4.64] ;  /* 0x0000000604047981 */ /* 0x000ee2000c1e1d00 */
[----:B------:R-:W-:Y:S01]  /*00b0*/  HFMA2.MMA R13, -RZ, RZ, 1.5048828125, 33.21875 ;  /* 0x3e055027ff0d7435 */ /* 0x000fe200000001ff */
[----:B------:R-:W1:Y:S01]  /*00c0*/  S2UR UR5, SR_CgaCtaId ;  /* 0x00000000000579c3 */ /* 0x000e620000008800 */
[----:B------:R-:W-:Y:S02]  /*00d0*/  UMOV UR4, 0x400 ;  /* 0x0000040000047882 */ /* 0x000fe40000000000 */
[----:B-1----:R-:W-:Y:S01]  /*00e0*/  UPRMT UR4, UR5, 0x654, UR4 ;  /* 0x0000065405047896 */ /* 0x002fe20008000004 */
[C---:B--2---:R-:W-:Y:S01]  /*00f0*/  FMUL R19, R8.reuse, 8388608 ;  /* 0x4b00000008137820 */ /* 0x044fe20000400000 */
[----:B------:R-:W-:Y:S01]  /*0100*/  FSETP.GEU.AND P0, PT, R8, 1.175494350822287508e-38, PT ;  /* 0x008000000800780b */ /* 0x000fe20003f0e000 */
[C---:B------:R-:W-:Y:S01]  /*0110*/  FMUL R14, R9.reuse, 8388608 ;  /* 0x4b000000090e7820 */ /* 0x040fe20000400000 */
[----:B------:R-:W-:Y:S02]  /*0120*/  FSETP.GEU.AND P1, PT, R9, 1.175494350822287508e-38, PT ;  /* 0x008000000900780b */ /* 0x000fe40003f2e000 */
[----:B------:R-:W-:-:S02]  /*0130*/  FSEL R19, R19, R8, !P0 ;  /* 0x0000000813137208 */ /* 0x000fc40004000000 */
[----:B------:R-:W-:Y:S02]  /*0140*/  FSEL R14, R14, R9, !P1 ;  /* 0x000000090e0e7208 */ /* 0x000fe40004800000 */
[----:B------:R-:W-:Y:S02]  /*0150*/  IADD3 R16, R19, -0x3f2aaaab, RZ ;  /* 0xc0d5555513107810 */ /* 0x000fe40007ffe0ff */
[----:B------:R-:W-:Y:S02]  /*0160*/  IADD3 R21, R14, -0x3f2aaaab, RZ ;  /* 0xc0d555550e157810 */ /* 0x000fe40007ffe0ff */
[----:B------:R-:W-:Y:S02]  /*0170*/  LOP3.LUT R16, R16, 0xff800000, RZ, 0xc0, !PT ;  /* 0xff80000010107812 */ /* 0x000fe400078ec0ff */
[----:B------:R-:W-:Y:S02]  /*0180*/  LOP3.LUT R21, R21, 0xff800000, RZ, 0xc0, !PT ;  /* 0xff80000015157812 */ /* 0x000fe400078ec0ff */
[----:B------:R-:W-:-:S02]  /*0190*/  IADD3 R20, R19, -R16, RZ ;  /* 0x8000001013147210 */ /* 0x000fc40007ffe0ff */
[----:B------:R-:W-:Y:S02]  /*01a0*/  IADD3 R18, R14, -R21, RZ ;  /* 0x800000150e127210 */ /* 0x000fe40007ffe0ff */
[----:B------:R-:W-:Y:S01]  /*01b0*/  FSEL R24, RZ, -23, P0 ;  /* 0xc1b80000ff187808 */ /* 0x000fe20000000000 */
[----:B------:R-:W-:Y:S01]  /*01c0*/  FADD R20, R20, -1 ;  /* 0xbf80000014147421 */ /* 0x000fe20000000000 */
[----:B------:R-:W-:Y:S01]  /*01d0*/  ISETP.GE.U32.AND P0, PT, R19, 0x7f800000, PT ;  /* 0x7f8000001300780c */ /* 0x000fe20003f06070 */
[----:B------:R-:W-:Y:S01]  /*01e0*/  FADD R18, R18, -1 ;  /* 0xbf80000012127421 */ /* 0x000fe20000000000 */
[----:B------:R-:W-:Y:S01]  /*01f0*/  I2FP.F32.S32 R26, R21 ;  /* 0x00000015001a7245 */ /* 0x000fe20000201400 */
[-C--:B------:R-:W-:Y:S01]  /*0200*/  FFMA.FTZ R15, R20, -R13.reuse, 0.14084610342979431152 ;  /* 0x3e1039f6140f7423 */ /* 0x080fe2000001080d */
[----:B------:R-:W-:Y:S01]  /*0210*/  FSEL R21, RZ, -23, P1 ;  /* 0xc1b80000ff157808 */ /* 0x000fe20000800000 */
[----:B------:R-:W-:Y:S01]  /*0220*/  FFMA.FTZ R17, R18, -R13, 0.14084610342979431152 ;  /* 0x3e1039f612117423 */ /* 0x000fe2000001080d */
[----:B------:R-:W-:Y:S01]  /*0230*/  ISETP.GE.U32.AND P4, PT, R14, 0x7f800000, PT ;  /* 0x7f8000000e00780c */ /* 0x000fe20003f86070 */
[----:B------:R-:W-:Y:S01]  /*0240*/  FFMA.FTZ R15, R20, R15, -0.12148627638816833496 ;  /* 0xbdf8cdcc140f7423 */ /* 0x000fe2000001000f */
[----:B------:R-:W-:Y:S01]  /*0250*/  FSETP.NEU.AND P1, PT, R14, RZ, PT ;  /* 0x000000ff0e00720b */ /* 0x000fe20003f2d000 */
[----:B------:R-:W-:Y:S01]  /*0260*/  FFMA.FTZ R25, R18, R17, -0.12148627638816833496 ;  /* 0xbdf8cdcc12197423 */ /* 0x000fe20000010011 */
[----:B------:R-:W-:Y:S01]  /*0270*/  FFMA.FTZ R21, R26, 1.1920928955078125e-07, R21 ;  /* 0x340000001a157823 */ /* 0x000fe20000010015 */
[----:B------:R-:W-:-:S02]  /*0280*/  FFMA.FTZ R15, R20, R15, 0.13980610668659210205 ;  /* 0x3e0f2955140f7423 */ /* 0x000fc4000001000f */
[----:B------:R-:W-:Y:S01]  /*0290*/  FFMA.FTZ R25, R18, R25, 0.13980610668659210205 ;  /* 0x3e0f295512197423 */ /* 0x000fe20000010019 */
[----:B------:R-:W-:Y:S01]  /*02a0*/  @P0 MOV R28, 0x7f800000 ;  /* 0x7f800000001c0802 */ /* 0x000fe20000000f00 */
[----:B------:R-:W-:Y:S01]  /*02b0*/  FFMA.FTZ R17, R20, R15, -0.16684235632419586182 ;  /* 0xbe2ad8b914117423 */ /* 0x000fe2000001000f */
[----:B------:R-:W-:Y:S01]  /*02c0*/  FADD R15, -R8, 1 ;  /* 0x3f800000080f7421 */ /* 0x000fe20000000100 */
[----:B------:R-:W-:Y:S01]  /*02d0*/  FFMA.FTZ R25, R18, R25, -0.16684235632419586182 ;  /* 0xbe2ad8b912197423 */ /* 0x000fe20000010019 */
[----:B------:R-:W-:Y:S01]  /*02e0*/  FMUL R8, R8, R8 ;  /* 0x0000000808087220 */ /* 0x000fe20000400000 */
[----:B------:R-:W-:Y:S02]  /*02f0*/  FFMA.FTZ R17, R20, R17, 0.20012299716472625732 ;  /* 0x3e4ced0b14117423 */ /* 0x000fe40000010011 */
[----:B------:R-:W-:Y:S01]  /*0300*/  FSETP.GEU.AND P2, PT, R15, 1.175494350822287508e-38, PT ;  /* 0x008000000f00780b */ /* 0x000fe20003f4e000 */
[----:B------:R-:W-:Y:S01]  /*0310*/  FFMA.FTZ R25, R18, R25, 0.20012299716472625732 ;  /* 0x3e4ced0b12197423 */ /* 0x000fe20000010019 */
[----:B------:R-:W-:-:S03]  /*0320*/  FFMA.FTZ R17, R20, R17, -0.24999669194221496582 ;  /* 0xbe7fff2214117423 */ /* 0x000fc60000010011 */
[----:B------:R-:W-:Y:S01]  /*0330*/  FFMA.FTZ R27, R18, R25, -0.24999669194221496582 ;  /* 0xbe7fff22121b7423 */ /* 0x000fe20000010019 */
[----:B------:R-:W-:-:S03]  /*0340*/  FFMA.FTZ R17, R20, R17, 0.33333182334899902344 ;  /* 0x3eaaaa7814117423 */ /* 0x000fc60000010011 */
[----:B------:R-:W-:Y:S01]  /*0350*/  FFMA.FTZ R27, R18, R27, 0.33333182334899902344 ;  /* 0x3eaaaa78121b7423 */ /* 0x000fe2000001001b */
[----:B------:R-:W-:Y:S01]  /*0360*/  FFMA.FTZ R25, R20, R17, -0.5 ;  /* 0xbf00000014197423 */ /* 0x000fe20000010011 */
[----:B------:R-:W-:Y:S01]  /*0370*/  I2FP.F32.S32 R17, R16 ;  /* 0x0000001000117245 */ /* 0x000fe20000201400 */
[C---:B------:R-:W-:Y:S01]  /*0380*/  FMUL R16, R15.reuse, R15 ;  /* 0x0000000f0f107220 */ /* 0x040fe20000400000 */
[----:B------:R-:W-:Y:S01]  /*0390*/  @!P2 FMUL R15, R15, 8388608 ;  /* 0x4b0000000f0fa820 */ /* 0x000fe20000400000 */
[----:B------:R-:W-:Y:S01]  /*03a0*/  FFMA.FTZ R27, R18, R27, -0.5 ;  /* 0xbf000000121b7423 */ /* 0x000fe2000001001b */
[----:B------:R-:W-:Y:S01]  /*03b0*/  FMUL R25, R20, R25 ;  /* 0x0000001914197220 */ /* 0x000fe20000400000 */
[----:B------:R-:W-:Y:S01]  /*03c0*/  FFMA.FTZ R24, R17, 1.1920928955078125e-07, R24 ;  /* 0x3400000011187823 */ /* 0x000fe20000010018 */
[----:B------:R-:W-:Y:S01]  /*03d0*/  FADD R17, -R9, 1 ;  /* 0x3f80000009117421 */ /* 0x000fe20000000100 */
[----:B------:R-:W-:Y:S01]  /*03e0*/  IADD3 R22, R15, -0x3f2aaaab, RZ ;  /* 0xc0d555550f167810 */ /* 0x000fe20007ffe0ff */
[----:B------:R-:W-:Y:S01]  /*03f0*/  FMUL R27, R18, R27 ;  /* 0x0000001b121b7220 */ /* 0x000fe20000400000 */
[----:B------:R-:W-:Y:S01]  /*0400*/  FFMA.FTZ R25, R20, R25, R20 ;  /* 0x0000001914197223 */ /* 0x000fe20000010014 */
[----:B------:R-:W-:-:S02]  /*0410*/  ISETP.GE.U32.AND P5, PT, R15, 0x7f800000, PT ;  /* 0x7f8000000f00780c */ /* 0x000fc40003fa6070 */
[----:B------:R-:W-:Y:S01]  /*0420*/  LOP3.LUT R22, R22, 0xff800000, RZ, 0xc0, !PT ;  /* 0xff80000016167812 */ /* 0x000fe200078ec0ff */
[----:B------:R-:W-:Y:S01]  /*0430*/  FFMA.FTZ R20, R18, R27, R18 ;  /* 0x0000001b12147223 */ /* 0x000fe20000010012 */
[----:B------:R-:W-:Y:S01]  /*0440*/  FFMA.FTZ R18, R24, 0.69314718246459960938, R25 ;  /* 0x3f31721818127823 */ /* 0x000fe20000010019 */
[----:B------:R-:W-:Y:S01]  /*0450*/  FSETP.GEU.AND P3, PT, R17, 1.175494350822287508e-38, PT ;  /* 0x008000001100780b */ /* 0x000fe20003f6e000 */
[C---:B------:R-:W-:Y:S01]  /*0460*/  @P0 FFMA.FTZ R18, R19.reuse, R28, +INF ;  /* 0x7f80000013120423 */ /* 0x040fe2000001001c */
[----:B------:R-:W-:Y:S02]  /*0470*/  IADD3 R24, R15, -R22, RZ ;  /* 0x800000160f187210 */ /* 0x000fe40007ffe0ff */
[----:B------:R-:W-:Y:S01]  /*0480*/  FSETP.NEU.AND P0, PT, R19, RZ, PT ;  /* 0x000000ff1300720b */ /* 0x000fe20003f0d000 */
[----:B------:R-:W-:Y:S01]  /*0490*/  FFMA.FTZ R19, R21, 0.69314718246459960938, R20 ;  /* 0x3f31721815137823 */ /* 0x000fe20000010014 */
[----:B------:R-:W-:Y:S01]  /*04a0*/  FMUL R20, R17, R17 ;  /* 0x0000001111147220 */ /* 0x000fe20000400000 */
[----:B------:R-:W-:Y:S01]  /*04b0*/  FADD R24, R24, -1 ;  /* 0xbf80000018187421 */ /* 0x000fe20000000000 */
[----:B------:R-:W-:-:S02]  /*04c0*/  @P4 MOV R21, 0x7f800000 ;  /* 0x7f80000000154802 */ /* 0x000fc40000000f00 */
[----:B------:R-:W-:Y:S01]  /*04d0*/  I2FP.F32.S32 R22, R22 ;  /* 0x0000001600167245 */ /* 0x000fe20000201400 */
[----:B------:R-:W-:Y:S02]  /*04e0*/  FFMA.FTZ R25, R24, -R13, 0.14084610342979431152 ;  /* 0x3e1039f618197423 */ /* 0x000fe4000001080d */
[----:B------:R-:W-:Y:S01]  /*04f0*/  @!P3 FMUL R17, R17, 8388608 ;  /* 0x4b0000001111b820 */ /* 0x000fe20000400000 */
[----:B------:R-:W-:Y:S01]  /*0500*/  @P4 FFMA.FTZ R19, R14, R21, +INF ;  /* 0x7f8000000e134423 */ /* 0x000fe20000010015 */
[----:B------:R-:W-:Y:S01]  /*0510*/  FFMA.FTZ R25, R24, R25, -0.12148627638816833496 ;  /* 0xbdf8cdcc18197423 */ /* 0x000fe20000010019 */
[----:B------:R-:W-:Y:S02]  /*0520*/  FSETP.GEU.AND P4, PT, R10, 1.175494350822287508e-38, PT ;  /* 0x008000000a00780b */ /* 0x000fe40003f8e000 */
[----:B------:R-:W-:Y:S01]  /*0530*/  IADD3 R26, R17, -0x3f2aaaab, RZ ;  /* 0xc0d55555111a7810 */ /* 0x000fe20007ffe0ff */
[----:B------:R-:W-:Y:S01]  /*0540*/  FFMA.FTZ R25, R24, R25, 0.13980610668659210205 ;  /* 0x3e0f295518197423 */ /* 0x000fe20000010019 */
[----:B------:R-:W-:-:S02]  /*0550*/  FSEL R19, R19, -INF , P1 ;  /* 0xff80000013137808 */ /* 0x000fc40000800000 */
[----:B------:R-:W-:Y:S01]  /*0560*/  LOP3.LUT R26, R26, 0xff800000, RZ, 0xc0, !PT ;  /* 0xff8000001a1a7812 */ /* 0x000fe200078ec0ff */
[C---:B------:R-:W-:Y:S02]  /*0570*/  FFMA.FTZ R25, R24.reuse, R25, -0.16684235632419586182 ;  /* 0xbe2ad8b918197423 */ /* 0x040fe40000010019 */
[----:B------:R-:W-:Y:S01]  /*0580*/  FMUL R20, R19, R20 ;  /* 0x0000001413147220 */ /* 0x000fe20000400000 */
[----:B------:R-:W-:Y:S01]  /*0590*/  IADD3 R28, R17, -R26, RZ ;  /* 0x8000001a111c7210 */ /* 0x000fe20007ffe0ff */
[----:B------:R-:W-:Y:S01]  /*05a0*/  FFMA.FTZ R25, R24, R25, 0.20012299716472625732 ;  /* 0x3e4ced0b18197423 */ /* 0x000fe20000010019 */
[----:B---3--:R-:W-:-:S03]  /*05b0*/  FSET.BF.EQ.AND R19, R5, 1, PT ;  /* 0x3f8000000513780a */ /* 0x008fc60003802000 */
[----:B------:R-:W-:Y:S01]  /*05c0*/  FFMA.FTZ R25, R24, R25, -0.24999669194221496582 ;  /* 0xbe7fff2218197423 */ /* 0x000fe20000010019 */
[----:B------:R-:W-:-:S03]  /*05d0*/  FADD R28, R28, -1 ;  /* 0xbf8000001c1c7421 */ /* 0x000fc60000000000 */
[----:B------:R-:W-:Y:S01]  /*05e0*/  FFMA.FTZ R25, R24, R25, 0.33333182334899902344 ;  /* 0x3eaaaa7818197423 */ /* 0x000fe20000010019 */
[----:B------:R-:W-:-:S03]  /*05f0*/  FFMA.FTZ R21, R28, -R13, 0.14084610342979431152 ;  /* 0x3e1039f61c157423 */ /* 0x000fc6000001080d */
[----:B------:R-:W-:Y:S01]  /*0600*/  FFMA.FTZ R25, R24, R25, -0.5 ;  /* 0xbf00000018197423 */ /* 0x000fe20000010019 */
[----:B------:R-:W-:-:S03]  /*0610*/  FFMA.FTZ R21, R28, R21, -0.12148627638816833496 ;  /* 0xbdf8cdcc1c157423 */ /* 0x000fc60000010015 */
[----:B------:R-:W-:Y:S01]  /*0620*/  FMUL R25, R24, R25 ;  /* 0x0000001918197220 */ /* 0x000fe20000400000 */
[----:B------:R-:W-:-:S03]  /*0630*/  FFMA.FTZ R21, R28, R21, 0.13980610668659210205 ;  /* 0x3e0f29551c157423 */ /* 0x000fc60000010015 */
[----:B------:R-:W-:Y:S01]  /*0640*/  FFMA.FTZ R14, R24, R25, R24 ;  /* 0x00000019180e7223 */ /* 0x000fe20000010018 */
[C---:B------:R-:W-:Y:S01]  /*0650*/  FFMA.FTZ R25, R28.reuse, R21, -0.16684235632419586182 ;  /* 0xbe2ad8b91c197423 */ /* 0x040fe20000010015 */
[----:B------:R-:W-:Y:S02]  /*0660*/  FSEL R21, RZ, -23, P2 ;  /* 0xc1b80000ff157808 */ /* 0x000fe40001000000 */
[----:B------:R-:W-:Y:S01]  /*0670*/  FSETP.NEU.AND P2, PT, R15, RZ, PT ;  /* 0x000000ff0f00720b */ /* 0x000fe20003f4d000 */
[----:B------:R-:W-:Y:S01]  /*0680*/  FFMA.FTZ R25, R28, R25, 0.20012299716472625732 ;  /* 0x3e4ced0b1c197423 */ /* 0x000fe20000010019 */
[----:B------:R-:W-:Y:S01]  /*0690*/  FSEL R24, RZ, -23, P4 ;  /* 0xc1b80000ff187808 */ /* 0x000fe20002000000 */
[----:B------:R-:W-:Y:S01]  /*06a0*/  FFMA.FTZ R21, R22, 1.1920928955078125e-07, R21 ;  /* 0x3400000016157823 */ /* 0x000fe20000010015 */
[----:B------:R-:W-:Y:S01]  /*06b0*/  @P5 MOV R22, 0x7f800000 ;  /* 0x7f80000000165802 */ /* 0x000fe20000000f00 */
[----:B------:R-:W-:Y:S02]  /*06c0*/  FFMA.FTZ R25, R28, R25, -0.24999669194221496582 ;  /* 0xbe7fff221c197423 */ /* 0x000fe40000010019 */
[----:B------:R-:W-:Y:S01]  /*06d0*/  FFMA.FTZ R14, R21, 0.69314718246459960938, R14 ;  /* 0x3f317218150e7823 */ /* 0x000fe2000001000e */
[----:B------:R-:W-:Y:S01]  /*06e0*/  FMUL R21, R10, 8388608 ;  /* 0x4b0000000a157820 */ /* 0x000fe20000400000 */
[----:B------:R-:W-:Y:S01]  /*06f0*/  FFMA.FTZ R25, R28, R25, 0.33333182334899902344 ;  /* 0x3eaaaa781c197423 */ /* 0x000fe20000010019 */
[----:B------:R-:W-:Y:S01]  /*0700*/  @P5 FFMA.FTZ R14, R15, R22, +INF ;  /* 0x7f8000000f0e5423 */ /* 0x000fe20000010016 */
[----:B------:R-:W-:-:S02]  /*0710*/  FSETP.GEU.AND P5, PT, R11, 1.175494350822287508e-38, PT ;  /* 0x008000000b00780b */ /* 0x000fc40003fae000 */
[----:B------:R-:W-:Y:S01]  /*0720*/  FFMA.FTZ R25, R28, R25, -0.5 ;  /* 0xbf0000001c197423 */ /* 0x000fe20000010019 */
[----:B------:R-:W-:-:S03]  /*0730*/  FSEL R21, R21, R10, !P4 ;  /* 0x0000000a15157208 */ /* 0x000fc60006000000 */
[C---:B------:R-:W-:Y:S01]  /*0740*/  FMUL R25, R28.reuse, R25 ;  /* 0x000000191c197220 */ /* 0x040fe20000400000 */
[----:B------:R-:W-:Y:S02]  /*0750*/  IADD3 R22, R21, -0x3f2aaaab, RZ ;  /* 0xc0d5555515167810 */ /* 0x000fe40007ffe0ff */
[C---:B------:R-:W-:Y:S01]  /*0760*/  FSETP.NEU.AND P4, PT, R21.reuse, RZ, PT ;  /* 0x000000ff1500720b */ /* 0x040fe20003f8d000 */
[----:B------:R-:W-:Y:S01]  /*0770*/  FFMA.FTZ R15, R28, R25, R28 ;  /* 0x000000191c0f7223 */ /* 0x000fe2000001001c */
[----:B------:R-:W-:Y:S02]  /*0780*/  I2FP.F32.S32 R25, R26 ;  /* 0x0000001a00197245 */ /* 0x000fe40000201400 */
[----:B------:R-:W-:Y:S02]  /*0790*/  FSEL R26, RZ, -23, P3 ;  /* 0xc1b80000ff1a7808 */ /* 0x000fe40001800000 */
[----:B------:R-:W-:Y:S02]  /*07a0*/  LOP3.LUT R22, R22, 0xff800000, RZ, 0xc0, !PT ;  /* 0xff80000016167812 */ /* 0x000fe400078ec0ff */
[----:B------:R-:W-:Y:S01]  /*07b0*/  ISETP.GE.U32.AND P3, PT, R21, 0x7f800000, PT ;  /* 0x7f8000001500780c */ /* 0x000fe20003f66070 */
[----:B------:R-:W-:Y:S01]  /*07c0*/  FFMA.FTZ R26, R25, 1.1920928955078125e-07, R26 ;  /* 0x34000000191a7823 */ /* 0x000fe2000001001a */
[----:B------:R-:W-:-:S02]  /*07d0*/  IADD3 R25, R21, -R22, RZ ;  /* 0x8000001615197210 */ /* 0x000fc40007ffe0ff */
[----:B------:R-:W-:Y:S01]  /*07e0*/  I2FP.F32.S32 R27, R22 ;  /* 0x00000016001b7245 */ /* 0x000fe20000201400 */
[----:B------:R-:W-:Y:S02]  /*07f0*/  FFMA.FTZ R15, R26, 0.69314718246459960938, R15 ;  /* 0x3f3172181a0f7823 */ /* 0x000fe4000001000f */
[----:B------:R-:W-:Y:S02]  /*0800*/  FADD R22, R25, -1 ;  /* 0xbf80000019167421 */ /* 0x000fe40000000000 */
[----:B------:R-:W-:Y:S02]  /*0810*/  FFMA.FTZ R24, R27, 1.1920928955078125e-07, R24 ;  /* 0x340000001b187823 */ /* 0x000fe40000010018 */
[C---:B------:R-:W-:Y:S02]  /*0820*/  FFMA.FTZ R25, R22.reuse, -R13, 0.14084610342979431152 ;  /* 0x3e1039f616197423 */ /* 0x040fe4000001080d */
[----:B------:R-:W-:Y:S02]  /*0830*/  @P3 MOV R28, 0x7f800000 ;  /* 0x7f800000001c3802 */ /* 0x000fe40000000f00 */
[----:B------:R-:W-:-:S04]  /*0840*/  FFMA.FTZ R25, R22, R25, -0.12148627638816833496 ;  /* 0xbdf8cdcc16197423 */ /* 0x000fc80000010019 */
[----:B------:R-:W-:-:S04]  /*0850*/  FFMA.FTZ R25, R22, R25, 0.13980610668659210205 ;  /* 0x3e0f295516197423 */ /* 0x000fc80000010019 */
[----:B------:R-:W-:-:S04]  /*0860*/  FFMA.FTZ R25, R22, R25, -0.16684235632419586182 ;  /* 0xbe2ad8b916197423 */ /* 0x000fc80000010019 */
[----:B------:R-:W-:-:S04]  /*0870*/  FFMA.FTZ R25, R22, R25, 0.20012299716472625732 ;  /* 0x3e4ced0b16197423 */ /* 0x000fc80000010019 */
[----:B------:R-:W-:-:S04]  /*0880*/  FFMA.FTZ R25, R22, R25, -0.24999669194221496582 ;  /* 0xbe7fff2216197423 */ /* 0x000fc80000010019 */
[----:B------:R-:W-:-:S04]  /*0890*/  FFMA.FTZ R25, R22, R25, 0.33333182334899902344 ;  /* 0x3eaaaa7816197423 */ /* 0x000fc80000010019 */
[----:B------:R-:W-:-:S04]  /*08a0*/  FFMA.FTZ R25, R22, R25, -0.5 ;  /* 0xbf00000016197423 */ /* 0x000fc80000010019 */
[----:B------:R-:W-:-:S04]  /*08b0*/  FMUL R25, R22, R25 ;  /* 0x0000001916197220 */ /* 0x000fc80000400000 */
[----:B------:R-:W-:-:S04]  /*08c0*/  FFMA.FTZ R25, R22, R25, R22 ;  /* 0x0000001916197223 */ /* 0x000fc80000010016 */
[----:B------:R-:W-:Y:S01]  /*08d0*/  FFMA.FTZ R22, R24, 0.69314718246459960938, R25 ;  /* 0x3f31721818167823 */ /* 0x000fe20000010019 */
[----:B------:R-:W-:Y:S01]  /*08e0*/  FMUL R24, R11, 8388608 ;  /* 0x4b0000000b187820 */ /* 0x000fe20000400000 */
[----:B------:R-:W-:Y:S01]  /*08f0*/  @P3 FFMA.FTZ R22, R21, R28, +INF ;  /* 0x7f80000015163423 */ /* 0x000fe2000001001c */
[----:B------:R-:W-:-:S03]  /*0900*/  ISETP.GE.U32.AND P3, PT, R17, 0x7f800000, PT ;  /* 0x7f8000001100780c */ /* 0x000fc60003f66070 */
[----:B------:R-:W-:-:S04]  /*0910*/  FSEL R21, R24, R11, !P5 ;  /* 0x0000000b18157208 */ /* 0x000fc80006800000 */
[----:B------:R-:W-:Y:S02]  /*0920*/  IADD3 R24, R21, -0x3f2aaaab, RZ ;  /* 0xc0d5555515187810 */ /* 0x000fe40007ffe0ff */
[----:B------:R-:W-:Y:S02]  /*0930*/  ISETP.GE.U32.AND P1, PT, R21, 0x7f800000, PT ;  /* 0x7f8000001500780c */ /* 0x000fe40003f26070 */
[----:B------:R-:W-:Y:S02]  /*0940*/  LOP3.LUT R24, R24, 0xff800000, RZ, 0xc0, !PT ;  /* 0xff80000018187812 */ /* 0x000fe400078ec0ff */
[----:B------:R-:W-:Y:S02]  /*0950*/  @P3 MOV R28, 0x7f800000 ;  /* 0x7f800000001c3802 */ /* 0x000fe40000000f00 */
[----:B------:R-:W-:-:S03]  /*0960*/  IADD3 R26, R21, -R24, RZ ;  /* 0x80000018151a7210 */ /* 0x000fc60007ffe0ff */
[C---:B------:R-:W-:Y:S01]  /*0970*/  @P3 FFMA.FTZ R15, R17.reuse, R28, +INF ;  /* 0x7f800000110f3423 */ /* 0x040fe2000001001c */
[----:B------:R-:W-:Y:S01]  /*0980*/  FSETP.NEU.AND P3, PT, R17, RZ, PT ;  /* 0x000000ff1100720b */ /* 0x000fe20003f6d000 */
[----:B------:R-:W-:-:S03]  /*0990*/  FADD R26, R26, -1 ;  /* 0xbf8000001a1a7421 */ /* 0x000fc60000000000 */
[----:B------:R-:W-:Y:S01]  /*09a0*/  FSEL R15, R15, -INF , P3 ;  /* 0xff8000000f0f7808 */ /* 0x000fe20001800000 */
[----:B------:R-:W-:-:S04]  /*09b0*/  FFMA.FTZ R25, R26, -R13, 0.14084610342979431152 ;  /* 0x3e1039f61a197423 */ /* 0x000fc8000001080d */
[----:B------:R-:W-:-:S04]  /*09c0*/  FFMA.FTZ R25, R26, R25, -0.12148627638816833496 ;  /* 0xbdf8cdcc1a197423 */ /* 0x000fc80000010019 */
[----:B------:R-:W-:-:S04]  /*09d0*/  FFMA.FTZ R25, R26, R25, 0.13980610668659210205 ;  /* 0x3e0f29551a197423 */ /* 0x000fc80000010019 */
[----:B------:R-:W-:-:S04]  /*09e0*/  FFMA.FTZ R25, R26, R25, -0.16684235632419586182 ;  /* 0xbe2ad8b91a197423 */ /* 0x000fc80000010019 */
[----:B------:R-:W-:-:S04]  /*09f0*/  FFMA.FTZ R25, R26, R25, 0.20012299716472625732 ;  /* 0x3e4ced0b1a197423 */ /* 0x000fc80000010019 */
[----:B------:R-:W-:-:S04]  /*0a00*/  FFMA.FTZ R25, R26, R25, -0.24999669194221496582 ;  /* 0xbe7fff221a197423 */ /* 0x000fc80000010019 */
[----:B------:R-:W-:-:S04]  /*0a10*/  FFMA.FTZ R25, R26, R25, 0.33333182334899902344 ;  /* 0x3eaaaa781a197423 */ /* 0x000fc80000010019 */
[----:B------:R-:W-:-:S04]  /*0a20*/  FFMA.FTZ R25, R26, R25, -0.5 ;  /* 0xbf0000001a197423 */ /* 0x000fc80000010019 */
[----:B------:R-:W-:Y:S01]  /*0a30*/  FMUL R17, R26, R25 ;  /* 0x000000191a117220 */ /* 0x000fe20000400000 */
[----:B------:R-:W-:-:S03]  /*0a40*/  FSEL R25, R18, -INF , P0 ;  /* 0xff80000012197808 */ /* 0x000fc60000000000 */
[----:B------:R-:W-:Y:S02]  /*0a50*/  FFMA.FTZ R17, R26, R17, R26 ;  /* 0x000000111a117223 */ /* 0x000fe4000001001a */
[----:B------:R-:W-:Y:S01]  /*0a60*/  FMUL R18, R25, R16 ;  /* 0x0000001019127220 */ /* 0x000fe20000400000 */
[----:B------:R-:W-:Y:S02]  /*0a70*/  FSEL R16, RZ, -23, P5 ;  /* 0xc1b80000ff107808 */ /* 0x000fe40002800000 */
[----:B------:R-:W-:Y:S02]  /*0a80*/  I2FP.F32.S32 R25, R24 ;  /* 0x0000001800197245 */ /* 0x000fe40000201400 */
[----:B------:R-:W-:-:S03]  /*0a90*/  FSET.BF.EQ.AND R24, R4, 1, PT ;  /* 0x3f8000000418780a */ /* 0x000fc60003802000 */
[----:B------:R-:W-:Y:S01]  /*0aa0*/  FFMA.FTZ R26, R25, 1.1920928955078125e-07, R16 ;  /* 0x34000000191a7823 */ /* 0x000fe20000010010 */
[----:B------:R-:W-:Y:S01]  /*0ab0*/  FADD R16, -R10, 1 ;  /* 0x3f8000000a107421 */ /* 0x000fe20000000100 */
[----:B------:R-:W-:Y:S01]  /*0ac0*/  FSET.BF.EQ.AND R25, R5, 1, PT ;  /* 0x3f8000000519780a */ /* 0x000fe20003802000 */
[----:B------:R-:W-:-:S03]  /*0ad0*/  FADD R19, R19, R24 ;  /* 0x0000001813137221 */ /* 0x000fc60000000000 */
[----:B------:R-:W-:Y:S01]  /*0ae0*/  FSETP.GEU.AND P0, PT, R16, 1.175494350822287508e-38, PT ;  /* 0x008000001000780b */ /* 0x000fe20003f0e000 */
[----:B------:R-:W-:Y:S01]  /*0af0*/  FMUL R25, R25, R20 ;  /* 0x0000001419197220 */ /* 0x000fe20000400000 */
[----:B------:R-:W-:Y:S01]  /*0b00*/  FFMA.FTZ R20, R26, 0.69314718246459960938, R17 ;  /* 0x3f3172181a147823 */ /* 0x000fe20000010011 */
[----:B------:R-:W-:Y:S02]  /*0b10*/  FSET.BF.EQ.AND R26, R6, 1, PT ;  /* 0x3f800000061a780a */ /* 0x000fe40003802000 */
[----:B------:R-:W-:Y:S01]  /*0b20*/  FFMA R17, R24, R18, R25 ;  /* 0x0000001218117223 */ /* 0x000fe20000000019 */
[----:B------:R-:W-:Y:S01]  /*0b30*/  FSEL R25, R22, -INF , P4 ;  /* 0xff80000016197808 */ /* 0x000fe20002000000 */
[----:B------:R-:W-:Y:S01]  /*0b40*/  FMUL R22, R16, R16 ;  /* 0x0000001010167220 */ /* 0x000fe20000400000 */
[----:B------:R-:W-:Y:S02]  /*0b50*/  FSET.BF.EQ.AND R18, R6, 1, PT ;  /* 0x3f8000000612780a */ /* 0x000fe40003802000 */
[----:B------:R-:W-:Y:S01]  /*0b60*/  @P1 MOV R24, 0x7f800000 ;  /* 0x7f80000000181802 */ /* 0x000fe20000000f00 */
[----:B------:R-:W-:Y:S01]  /*0b70*/  FMUL R22, R25, R22 ;  /* 0x0000001619167220 */ /* 0x000fe20000400000 */
[----:B------:R-:W-:Y:S01]  /*0b80*/  FSET.BF.EQ.AND R25, R7, 1, PT ;  /* 0x3f8000000719780a */ /* 0x000fe20003802000 */
[----:B------:R-:W-:Y:S01]  /*0b90*/  @!P0 FMUL R16, R16, 8388608 ;  /* 0x4b00000010108820 */ /* 0x000fe20000400000 */
[----:B------:R-:W-:Y:S01]  /*0ba0*/  FADD R18, R18, R19 ;  /* 0x0000001312127221 */ /* 0x000fe20000000000 */
[C---:B------:R-:W-:Y:S01]  /*0bb0*/  @P1 FFMA.FTZ R20, R21.reuse, R24, +INF ;  /* 0x7f80000015141423 */ /* 0x040fe20000010018 */
[----:B------:R-:W-:Y:S01]  /*0bc0*/  FSETP.NEU.AND P1, PT, R21, RZ, PT ;  /* 0x000000ff1500720b */ /* 0x000fe20003f2d000 */
[----:B------:R-:W-:Y:S01]  /*0bd0*/  FFMA R21, R26, R22, R17 ;  /* 0x000000161a157223 */ /* 0x000fe20000000011 */
[----:B------:R-:W-:Y:S01]  /*0be0*/  IADD3 R19, R16, -0x3f2aaaab, RZ ;  /* 0xc0d5555510137810 */ /* 0x000fe20007ffe0ff */
[C---:B------:R-:W-:Y:S01]  /*0bf0*/  FADD R17, -R11.reuse, 1 ;  /* 0x3f8000000b117421 */ /* 0x040fe20000000100 */
[----:B------:R-:W-:Y:S01]  /*0c00*/  FSEL R22, R20, -INF , P1 ;  /* 0xff80000014167808 */ /* 0x000fe20000800000 */
[----:B------:R-:W-:Y:S01]  /*0c10*/  FMUL R11, R11, R11 ;  /* 0x0000000b0b0b7220 */ /* 0x000fe20000400000 */
[----:B------:R-:W-:Y:S01]  /*0c20*/  LOP3.LUT R19, R19, 0xff800000, RZ, 0xc0, !PT ;  /* 0xff80000013137812 */ /* 0x000fe200078ec0ff */
[C---:B------:R-:W-:Y:S01]  /*0c30*/  FMUL R27, R17.reuse, R17 ;  /* 0x00000011111b7220 */ /* 0x040fe20000400000 */
[----:B------:R-:W-:-:S02]  /*0c40*/  FSETP.GEU.AND P1, PT, R17, 1.175494350822287508e-38, PT ;  /* 0x008000001100780b */ /* 0x000fc40003f2e000 */
[----:B------:R-:W-:Y:S02]  /*0c50*/  IADD3 R24, R16, -R19, RZ ;  /* 0x8000001310187210 */ /* 0x000fe40007ffe0ff */
[----:B------:R-:W-:Y:S02]  /*0c60*/  I2FP.F32.S32 R28, R19 ;  /* 0x00000013001c7245 */ /* 0x000fe40000201400 */
[----:B------:R-:W-:Y:S01]  /*0c70*/  FSEL R19, RZ, -23, P0 ;  /* 0xc1b80000ff137808 */ /* 0x000fe20000000000 */
[----:B------:R-:W-:Y:S01]  /*0c80*/  FADD R20, R24, -1 ;  /* 0xbf80000018147421 */ /* 0x000fe20000000000 */
[----:B------:R-:W-:Y:S01]  /*0c90*/  FMUL R24, R22, R27 ;  /* 0x0000001b16187220 */ /* 0x000fe20000400000 */
[----:B------:R-:W-:Y:S01]  /*0ca0*/  FADD R22, R25, R18 ;  /* 0x0000001219167221 */ /* 0x000fe20000000000 */
[----:B------:R-:W-:Y:S01]  /*0cb0*/  FSET.BF.EQ.AND R18, R7, 1, PT ;  /* 0x3f8000000712780a */ /* 0x000fe20003802000 */
[----:B------:R-:W-:Y:S01]  /*0cc0*/  FFMA.FTZ R25, R20, -R13, 0.14084610342979431152 ;  /* 0x3e1039f614197423 */ /* 0x000fe2000001080d */
[----:B------:R-:W-:Y:S01]  /*0cd0*/  ISETP.GE.U32.AND P0, PT, R16, 0x7f800000, PT ;  /* 0x7f8000001000780c */ /* 0x000fe20003f06070 */
[----:B------:R-:W-:Y:S01]  /*0ce0*/  @!P1 FMUL R17, R17, 8388608 ;  /* 0x4b00000011119820 */ /* 0x000fe20000400000 */
[----:B------:R-:W-:Y:S01]  /*0cf0*/  FFMA.FTZ R19, R28, 1.1920928955078125e-07, R19 ;  /* 0x340000001c137823 */ /* 0x000fe20000010013 */
[----:B------:R-:W-:Y:S01]  /*0d00*/  FFMA R18, R18, R24, R21 ;  /* 0x0000001812127223 */ /* 0x000fe20000000015 */
[----:B------:R-:W-:Y:S01]  /*0d10*/  FFMA.FTZ R25, R20, R25, -0.12148627638816833496 ;  /* 0xbdf8cdcc14197423 */ /* 0x000fe20000010019 */
[----:B------:R-:W1:Y:S01]  /*0d20*/  SHFL.BFLY PT, R21, R22, 0x10, 0x1f ;  /* 0x0e001f0016157f89 */ /* 0x000e6200000e0000 */
[----:B------:R-:W-:-:S02]  /*0d30*/  IADD3 R24, R17, -0x3f2aaaab, RZ ;  /* 0xc0d5555511187810 */ /* 0x000fc40007ffe0ff */
[----:B------:R-:W-:Y:S01]  /*0d40*/  FFMA.FTZ R25, R20, R25, 0.13980610668659210205 ;  /* 0x3e0f295514197423 */ /* 0x000fe20000010019 */
[----:B------:R-:W-:-:S03]  /*0d50*/  FSETP.NEU.AND P4, PT, R16, RZ, PT ;  /* 0x000000ff1000720b */ /* 0x000fc60003f8d000 */
[----:B------:R-:W-:-:S04]  /*0d60*/  FFMA.FTZ R25, R20, R25, -0.16684235632419586182 ;  /* 0xbe2ad8b914197423 */ /* 0x000fc80000010019 */
[----:B------:R-:W-:-:S04]  /*0d70*/  FFMA.FTZ R25, R20, R25, 0.20012299716472625732 ;  /* 0x3e4ced0b14197423 */ /* 0x000fc80000010019 */
[----:B------:R-:W-:-:S04]  /*0d80*/  FFMA.FTZ R25, R20, R25, -0.24999669194221496582 ;  /* 0xbe7fff2214197423 */ /* 0x000fc80000010019 */
[----:B------:R-:W-:-:S04]  /*0d90*/  FFMA.FTZ R25, R20, R25, 0.33333182334899902344 ;  /* 0x3eaaaa7814197423 */ /* 0x000fc80000010019 */
[----:B------:R-:W-:Y:S01]  /*0da0*/  FFMA.FTZ R25, R20, R25, -0.5 ;  /* 0xbf00000014197423 */ /* 0x000fe20000010019 */
[----:B-1----:R-:W-:Y:S01]  /*0db0*/  FADD R21, R22, R21 ;  /* 0x0000001516157221 */ /* 0x002fe20000000000 */
[----:B------:R-:W-:Y:S02]  /*0dc0*/  LOP3.LUT R22, R24, 0xff800000, RZ, 0xc0, !PT ;  /* 0xff80000018167812 */ /* 0x000fe400078ec0ff */
[C---:B------:R-:W-:Y:S02]  /*0dd0*/  FMUL R25, R20.reuse, R25 ;  /* 0x0000001914197220 */ /* 0x040fe40000400000 */
[----:B------:R-:W-:Y:S01]  /*0de0*/  IADD3 R24, R17, -R22, RZ ;  /* 0x8000001611187210 */ /* 0x000fe20007ffe0ff */
[----:B------:R-:W1:Y:S01]  /*0df0*/  SHFL.BFLY PT, R26, R21, 0x8, 0x1f ;  /* 0x0d001f00151a7f89 */ /* 0x000e6200000e0000 */
[----:B------:R-:W-:Y:S01]  /*0e00*/  FFMA.FTZ R20, R20, R25, R20 ;  /* 0x0000001914147223 */ /* 0x000fe20000010014 */
[----:B------:R-:W-:Y:S02]  /*0e10*/  I2FP.F32.S32 R22, R22 ;  /* 0x0000001600167245 */ /* 0x000fe40000201400 */
[----:B------:R-:W-:Y:S01]  /*0e20*/  FADD R24, R24, -1 ;  /* 0xbf80000018187421 */ /* 0x000fe20000000000 */
[----:B------:R-:W-:-:S03]  /*0e30*/  FFMA.FTZ R20, R19, 0.69314718246459960938, R20 ;  /* 0x3f31721813147823 */ /* 0x000fc60000010014 */
[----:B------:R-:W-:-:S04]  /*0e40*/  FFMA.FTZ R13, R24, -R13, 0.14084610342979431152 ;  /* 0x3e1039f6180d7423 */ /* 0x000fc8000001080d */
[----:B------:R-:W-:-:S04]  /*0e50*/  FFMA.FTZ R13, R24, R13, -0.12148627638816833496 ;  /* 0xbdf8cdcc180d7423 */ /* 0x000fc8000001000d */
[----:B------:R-:W-:-:S04]  /*0e60*/  FFMA.FTZ R13, R24, R13, 0.13980610668659210205 ;  /* 0x3e0f2955180d7423 */ /* 0x000fc8000001000d */
[----:B------:R-:W-:-:S04]  /*0e70*/  FFMA.FTZ R13, R24, R13, -0.16684235632419586182 ;  /* 0xbe2ad8b9180d7423 */ /* 0x000fc8000001000d */
[C---:B------:R-:W-:Y:S01]  /*0e80*/  FFMA.FTZ R13, R24.reuse, R13, 0.20012299716472625732 ;  /* 0x3e4ced0b180d7423 */ /* 0x040fe2000001000d */
[----:B-1----:R-:W-:Y:S02]  /*0e90*/  FADD R26, R21, R26 ;  /* 0x0000001a151a7221 */ /* 0x002fe40000000000 */
[----:B------:R-:W1:Y:S01]  /*0ea0*/  SHFL.BFLY PT, R21, R18, 0x10, 0x1f ;  /* 0x0e001f0012157f89 */ /* 0x000e6200000e0000 */
[----:B------:R-:W-:-:S03]  /*0eb0*/  FFMA.FTZ R25, R24, R13, -0.24999669194221496582 ;  /* 0xbe7fff2218197423 */ /* 0x000fc6000001000d */
[----:B------:R-:W2:Y:S01]  /*0ec0*/  SHFL.BFLY PT, R13, R26, 0x4, 0x1f ;  /* 0x0c801f001a0d7f89 */ /* 0x000ea200000e0000 */
[----:B------:R-:W-:-:S04]  /*0ed0*/  FFMA.FTZ R25, R24, R25, 0.33333182334899902344 ;  /* 0x3eaaaa7818197423 */ /* 0x000fc80000010019 */
[----:B------:R-:W-:-:S04]  /*0ee0*/  FFMA.FTZ R25, R24, R25, -0.5 ;  /* 0xbf00000018197423 */ /* 0x000fc80000010019 */
[----:B------:R-:W-:-:S04]  /*0ef0*/  FMUL R25, R24, R25 ;  /* 0x0000001918197220 */ /* 0x000fc80000400000 */
[----:B------:R-:W-:Y:S01]  /*0f00*/  FFMA.FTZ R24, R24, R25, R24 ;  /* 0x0000001918187223 */ /* 0x000fe20000010018 */
[----:B------:R-:W-:Y:S02]  /*0f10*/  FSEL R25, RZ, -23, P1 ;  /* 0xc1b80000ff197808 */ /* 0x000fe40000800000 */
[----:B------:R-:W-:-:S03]  /*0f20*/  ISETP.GE.U32.AND P1, PT, R17, 0x7f800000, PT ;  /* 0x7f8000001100780c */ /* 0x000fc60003f26070 */
[----:B------:R-:W-:Y:S01]  /*0f30*/  FFMA.FTZ R25, R22, 1.1920928955078125e-07, R25 ;  /* 0x3400000016197823 */ /* 0x000fe20000010019 */
[----:B-1----:R-:W-:-:S03]  /*0f40*/  FADD R21, R18, R21 ;  /* 0x0000001512157221 */ /* 0x002fc60000000000 */
[----:B------:R-:W-:Y:S01]  /*0f50*/  FFMA.FTZ R19, R25, 0.69314718246459960938, R24 ;  /* 0x3f31721819137823 */ /* 0x000fe20000010018 */
[----:B--2---:R-:W-:Y:S01]  /*0f60*/  FADD R13, R26, R13 ;  /* 0x0000000d1a0d7221 */ /* 0x004fe20000000000 */
[----:B------:R-:W-:Y:S01]  /*0f70*/  @P0 MOV R25, 0x7f800000 ;  /* 0x7f80000000190802 */ /* 0x000fe20000000f00 */
[----:B------:R-:W-:Y:S01]  /*0f80*/  FMUL R24, R9, R9 ;  /* 0x0000000909187220 */ /* 0x000fe20000400000 */
[----:B------:R-:W-:Y:S02]  /*0f90*/  FMUL R9, R10, R10 ;  /* 0x0000000a0a097220 */ /* 0x000fe40000400000 */
[----:B------:R-:W1:Y:S01]  /*0fa0*/  SHFL.BFLY PT, R22, R13, 0x2, 0x1f ;  /* 0x0c401f000d167f89 */ /* 0x000e6200000e0000 */
[----:B------:R-:W-:Y:S01]  /*0fb0*/  @P0 FFMA.FTZ R20, R16, R25, +INF ;  /* 0x7f80000010140423 */ /* 0x000fe20000010019 */
[----:B------:R-:W-:Y:S01]  /*0fc0*/  FSEL R25, R14, -INF , P2 ;  /* 0xff8000000e197808 */ /* 0x000fe20001000000 */
[----:B------:R-:W-:Y:S01]  /*0fd0*/  FMUL R14, R24, R15 ;  /* 0x0000000f180e7220 */ /* 0x000fe20000400000 */
[----:B------:R-:W-:Y:S01]  /*0fe0*/  @P1 MOV R10, 0x7f800000 ;  /* 0x7f800000000a1802 */ /* 0x000fe20000000f00 */
[----:B------:R-:W-:Y:S01]  /*0ff0*/  FADD R15, -R5, 1 ;  /* 0x3f800000050f7421 */ /* 0x000fe20000000100 */
[----:B------:R-:W-:Y:S01]  /*1000*/  FSETP.NEU.AND P0, PT, R17, RZ, PT ;  /* 0x000000ff1100720b */ /* 0x000fe20003f0d000 */
[----:B------:R-:W-:Y:S01]  /*1010*/  FMUL R8, R8, R25 ;  /* 0x0000001908087220 */ /* 0x000fe20000400000 */
[----:B------:R-:W-:Y:S01]  /*1020*/  FSET.BF.LT.AND R25, R5, 1, PT ;  /* 0x3f8000000519780a */ /* 0x000fe20003801000 */
[----:B------:R-:W-:Y:S01]  /*1030*/  @P1 FFMA.FTZ R19, R17, R10, +INF ;  /* 0x7f80000011131423 */ /* 0x000fe2000001000a */
[----:B------:R-:W-:Y:S01]  /*1040*/  FMUL R16, R15, R15 ;  /* 0x0000000f0f107220 */ /* 0x000fe20000400000 */
[----:B------:R-:W2:Y:S01]  /*1050*/  SHFL.BFLY PT, R10, R21, 0x8, 0x1f ;  /* 0x0d001f00150a7f89 */ /* 0x000ea200000e0000 */
[----:B------:R-:W-:-:S02]  /*1060*/  LOP3.LUT P1, RZ, R23, 0x1f, RZ, 0xc0, !PT ;  /* 0x0000001f17ff7812 */ /* 0x000fc4000782c0ff */
[----:B------:R-:W-:Y:S01]  /*1070*/  FMUL R17, R16, R16 ;  /* 0x0000001010117220 */ /* 0x000fe20000400000 */
[----:B------:R-:W-:Y:S02]  /*1080*/  FSEL R16, R19, -INF , P0 ;  /* 0xff80000013107808 */ /* 0x000fe40000000000 */
[----:B------:R-:W-:Y:S01]  /*1090*/  ISETP.GE.AND P2, PT, R23, 0x2, PT ;  /* 0x000000021700780c */ /* 0x000fe20003f46270 */
[----:B------:R-:W-:Y:S01]  /*10a0*/  FMUL R14, R14, R17 ;  /* 0x000000110e0e7220 */ /* 0x000fe20000400000 */
[----:B------:R-:W-:Y:S01]  /*10b0*/  FSEL R20, R20, -INF , P4 ;  /* 0xff80000014147808 */ /* 0x000fe20002000000 */
[----:B------:R-:W-:Y:S02]  /*10c0*/  FMUL R11, R11, R16 ;  /* 0x000000100b0b7220 */ /* 0x000fe40000400000 */
[----:B------:R-:W-:Y:S01]  /*10d0*/  FMUL R25, R14, R25 ;  /* 0x000000190e197220 */ /* 0x000fe20000400000 */
[----:B------:R-:W-:Y:S01]  /*10e0*/  FSET.BF.LT.AND R14, R6, 1, PT ;  /* 0x3f800000060e780a */ /* 0x000fe20003801000 */
[----:B-1----:R-:W-:Y:S01]  /*10f0*/  FADD R22, R13, R22 ;  /* 0x000000160d167221 */ /* 0x002fe20000000000 */
[----:B------:R-:W-:Y:S01]  /*1100*/  FADD R13, -R4, 1 ;  /* 0x3f800000040d7421 */ /* 0x000fe20000000100 */
[----:B------:R-:W-:-:S03]  /*1110*/  FMUL R9, R9, R20 ;  /* 0x0000001409097220 */ /* 0x000fc60000400000 */
[----:B------:R-:W1:Y:S01]  /*1120*/  SHFL.BFLY PT, R5, R22, 0x1, 0x1f ;  /* 0x0c201f0016057f89 */ /* 0x000e6200000e0000 */
[----:B------:R-:W-:Y:S01]  /*1130*/  FMUL R15, R13, R13 ;  /* 0x0000000d0d0f7220 */ /* 0x000fe20000400000 */
[----:B------:R-:W-:-:S03]  /*1140*/  FADD R13, -R6, 1 ;  /* 0x3f800000060d7421 */ /* 0x000fc60000000100 */
[----:B------:R-:W-:Y:S01]  /*1150*/  FMUL R15, R15, R15 ;  /* 0x0000000f0f0f7220 */ /* 0x000fe20000400000 */
[----:B------:R-:W-:Y:S01]  /*1160*/  FMUL R16, R13, R13 ;  /* 0x0000000d0d107220 */ /* 0x000fe20000400000 */
[----:B------:R-:W-:Y:S01]  /*1170*/  FSET.BF.LT.AND R13, R4, 1, PT ;  /* 0x3f800000040d780a */ /* 0x000fe20003801000 */
[----:B------:R-:W-:Y:S01]  /*1180*/  FADD R4, -R7, 1 ;  /* 0x3f80000007047421 */ /* 0x000fe20000000100 */
[----:B--2---:R-:W-:Y:S01]  /*1190*/  FADD R10, R21, R10 ;  /* 0x0000000a150a7221 */ /* 0x004fe20000000000 */
[----:B------:R-:W-:Y:S01]  /*11a0*/  FMUL R8, R8, R15 ;  /* 0x0000000f08087220 */ /* 0x000fe20000400000 */
[----:B------:R-:W-:Y:S01]  /*11b0*/  FSET.BF.LT.AND R15, R7, 1, PT ;  /* 0x3f800000070f780a */ /* 0x000fe20003801000 */
[----:B------:R-:W-:Y:S01]  /*11c0*/  FMUL R4, R4, R4 ;  /* 0x0000000404047220 */ /* 0x000fe20000400000 */
[----:B------:R-:W-:Y:S01]  /*11d0*/  FMUL R16, R16, R16 ;  /* 0x0000001010107220 */ /* 0x000fe20000400000 */
[----:B------:R-:W2:Y:S01]  /*11e0*/  SHFL.BFLY PT, R7, R10, 0x4, 0x1f ;  /* 0x0c801f000a077f89 */ /* 0x000ea200000e0000 */
[----:B------:R-:W-:Y:S01]  /*11f0*/  FFMA R8, R8, R13, R25 ;  /* 0x0000000d08087223 */ /* 0x000fe20000000019 */
[----:B------:R-:W-:Y:S01]  /*1200*/  FMUL R6, R4, R4 ;  /* 0x0000000404067220 */ /* 0x000fe20000400000 */
[----:B------:R-:W-:Y:S01]  /*1210*/  SHF.R.U32.HI R4, RZ, 0x3, R23 ;  /* 0x00000003ff047819 */ /* 0x000fe20000011617 */
[----:B------:R-:W-:-:S02]  /*1220*/  FMUL R9, R9, R16 ;  /* 0x0000001009097220 */ /* 0x000fc40000400000 */
[----:B------:R-:W-:Y:S01]  /*1230*/  FMUL R6, R11, R6 ;  /* 0x000000060b067220 */ /* 0x000fe20000400000 */
[----:B------:R-:W-:Y:S01]  /*1240*/  LOP3.LUT R4, R4, 0x4, RZ, 0xc0, !PT ;  /* 0x0000000404047812 */ /* 0x000fe200078ec0ff */
[----:B------:R-:W-:Y:S01]  /*1250*/  FFMA R9, R9, R14, R8 ;  /* 0x0000000e09097223 */ /* 0x000fe20000000008 */
[----:B-1----:R-:W-:-:S03]  /*1260*/  FADD R5, R22, R5 ;  /* 0x0000000516057221 */ /* 0x002fc60000000000 */
[----:B------:R-:W-:Y:S02]  /*1270*/  FFMA R15, R6, R15, R9 ;  /* 0x0000000f060f7223 */ /* 0x000fe40000000009 */
[----:B------:R1:W-:Y:S01]  /*1280*/  @!P1 STS [R4+UR4], R5 ;  /* 0x0000000504009988 */ /* 0x0003e20008000804 */
[----:B------:R-:W-:Y:S01]  /*1290*/  BAR.SYNC.DEFER_BLOCKING 0x0 ;  /* 0x0000000000007b1d */ /* 0x000fe20000010000 */
[----:B--2---:R-:W-:Y:S01]  /*12a0*/  FADD R10, R10, R7 ;  /* 0x000000070a0a7221 */ /* 0x004fe20000000000 */
[----:B-1----:R-:W-:-:S04]  /*12b0*/  LOP3.LUT R5, R23, 0x1, RZ, 0xc0, !PT ;  /* 0x0000000117057812 */ /* 0x002fc800078ec0ff */
[----:B------:R-:W1:Y:S01]  /*12c0*/  SHFL.BFLY PT, R6, R15, 0x10, 0x1f ;  /* 0x0e001f000f067f89 */ /* 0x000e6200000e0000 */
[----:B------:R-:W-:-:S03]  /*12d0*/  ISETP.NE.U32.AND P0, PT, R5, 0x1, PT ;  /* 0x000000010500780c */ /* 0x000fc60003f05070 */
[----:B------:R-:W2:Y:S01]  /*12e0*/  SHFL.BFLY PT, R7, R10, 0x2, 0x1f ;  /* 0x0c401f000a077f89 */ /* 0x000ea200000e0000 */
[----:B------:R-:W-:-:S03]  /*12f0*/  ISETP.LT.AND P0, PT, R23, 0x2, P0 ;  /* 0x000000021700780c */ /* 0x000fc60000701270 */
[----:B------:R-:W-:Y:S01]  /*1300*/  @!P2 LDS R12, [R0+UR4] ;  /* 0x00000004000ca984 */ /* 0x000fe20008000800 */
[----:B-1----:R-:W-:Y:S01]  /*1310*/  FADD R8, R15, R6 ;  /* 0x000000060f087221 */ /* 0x002fe20000000000 */
[----:B--2---:R-:W-:-:S04]  /*1320*/  FADD R6, R10, R7 ;  /* 0x000000070a067221 */ /* 0x004fc80000000000 */
[----:B------:R-:W1:Y:S04]  /*1330*/  SHFL.BFLY PT, R11, R8, 0x8, 0x1f ;  /* 0x0d001f00080b7f89 */ /* 0x000e6800000e0000 */
[----:B------:R-:W2:Y:S01]  /*1340*/  SHFL.BFLY PT, R9, R6, 0x1, 0x1f ;  /* 0x0c201f0006097f89 */ /* 0x000ea200000e0000 */
[----:B-1----:R-:W-:-:S03]  /*1350*/  FADD R11, R8, R11 ;  /* 0x0000000b080b7221 */ /* 0x002fc60000000000 */
[----:B------:R-:W1:Y:S01]  /*1360*/  SHFL.BFLY PT, R7, R12, 0x1, 0x1f ;  /* 0x0c201f000c077f89 */ /* 0x000e6200000e0000 */
[----:B--2---:R-:W-:-:S03]  /*1370*/  FADD R13, R6, R9 ;  /* 0x00000009060d7221 */ /* 0x004fc60000000000 */
[----:B------:R-:W2:Y:S01]  /*1380*/  SHFL.BFLY PT, R14, R11, 0x4, 0x1f ;  /* 0x0c801f000b0e7f89 */ /* 0x000ea200000e0000 */
[----:B-1----:R-:W-:Y:S01]  /*1390*/  FADD R7, R12, R7 ;  /* 0x000000070c077221 */ /* 0x002fe20000000000 */
[----:B--2---:R-:W-:-:S04]  /*13a0*/  FADD R14, R11, R14 ;  /* 0x0000000e0b0e7221 */ /* 0x004fc80000000000 */
[----:B------:R-:W-:Y:S01]  /*13b0*/  @P0 STS [R0+UR4], R7 ;  /* 0x0000000700000988 */ /* 0x000fe20008000804 */
[----:B------:R-:W-:Y:S06]  /*13c0*/  BAR.SYNC.DEFER_BLOCKING 0x0 ;  /* 0x0000000000007b1d */ /* 0x000fec0000010000 */
[----:B------:R-:W1:Y:S04]  /*13d0*/  SHFL.BFLY PT, R9, R14, 0x2, 0x1f ;  /* 0x0c401f000e097f89 */ /* 0x000e6800000e0000 */
[----:B------:R-:W-:Y:S01]  /*13e0*/  LDS R5, [UR4] ;  /* 0x00000004ff057984 */ /* 0x000fe20008000800 */
[----:B------:R-:W-:Y:S01]  /*13f0*/  BAR.SYNC.DEFER_BLOCKING 0x0 ;  /* 0x0000000000007b1d */ /* 0x000fe20000010000 */
[----:B-1----:R-:W-:-:S05]  /*1400*/  FADD R9, R14, R9 ;  /* 0x000000090e097221 */ /* 0x002fca0000000000 */
[----:B------:R-:W1:Y:S04]  /*1410*/  SHFL.BFLY PT, R8, R9, 0x1, 0x1f ;  /* 0x0c201f0009087f89 */ /* 0x000e6800000e0000 */
[----:B------:R-:W-:Y:S01]  /*1420*/  @!P1 STS [R4+UR4], R13 ;  /* 0x0000000d04009988 */ /* 0x000fe20008000804 */
[----:B------:R-:W-:Y:S01]  /*1430*/  BAR.SYNC.DEFER_BLOCKING 0x0 ;  /* 0x0000000000007b1d */ /* 0x000fe20000010000 */
[----:B-1----:R-:W-:-:S05]  /*1440*/  FADD R15, R9, R8 ;  /* 0x00000008090f7221 */ /* 0x002fca0000000000 */
[----:B------:R-:W1:Y:S04]  /*1450*/  @!P2 LDS R3, [R0+UR4] ;  /* 0x000000040003a984 */ /* 0x000e680008000800 */
[----:B-1----:R-:W1:Y:S02]  /*1460*/  SHFL.BFLY PT, R6, R3, 0x1, 0x1f ;  /* 0x0c201f0003067f89 */ /* 0x002e6400000e0000 */
[----:B-1----:R-:W-:-:S05]  /*1470*/  FADD R11, R3, R6 ;  /* 0x00000006030b7221 */ /* 0x002fca0000000000 */
[----:B------:R-:W-:Y:S01]  /*1480*/  @P0 STS [R0+UR4], R11 ;  /* 0x0000000b00000988 */ /* 0x000fe20008000804 */
[----:B------:R-:W-:Y:S06]  /*1490*/  BAR.SYNC.DEFER_BLOCKING 0x0 ;  /* 0x0000000000007b1d */ /* 0x000fec0000010000 */
[----:B------:R-:W1:Y:S02]  /*14a0*/  LDS R12, [UR4] ;  /* 0x00000004ff0c7984 */ /* 0x000e640008000800 */
[----:B------:R-:W-:Y:S06]  /*14b0*/  BAR.SYNC.DEFER_BLOCKING 0x0 ;  /* 0x0000000000007b1d */ /* 0x000fec0000010000 */
[----:B------:R1:W-:Y:S02]  /*14c0*/  @!P1 STS [R4+UR4], R15 ;  /* 0x0000000f04009988 */ /* 0x0003e40008000804 */
[----:B------:R-:W-:Y:S01]  /*14d0*/  BAR.SYNC.DEFER_BLOCKING 0x0 ;  /* 0x0000000000007b1d */ /* 0x000fe20000010000 */
[----:B------:R-:W-:Y:S01]  /*14e0*/  LOP3.LUT P1, RZ, R23, 0x3f, RZ, 0xc0, !PT ;  /* 0x0000003f17ff7812 */ /* 0x000fe2000782c0ff */
[----:B-1----:R-:W-:-:S12]  /*14f0*/  FADD R15, RZ, R12 ;  /* 0x0000000cff0f7221 */ /* 0x002fd80000000000 */
[----:B------:R-:W1:Y:S08]  /*1500*/  @!P1 LDC.64 R6, c[0x0][0x238] ;  /* 0x00008e00ff069b82 */ /* 0x000e700000000a00 */
[----:B------:R-:W2:Y:S01]  /*1510*/  @!P1 LDC.64 R8, c[0x0][0x220] ;  /* 0x00008800ff089b82 */ /* 0x000ea20000000a00 */
[----:B------:R-:W3:Y:S07]  /*1520*/  @!P2 LDS R2, [R0+UR4] ;  /* 0x000000040002a984 */ /* 0x000eee0008000800 */
[----:B------:R-:W4:Y:S01]  /*1530*/  @!P1 LDC.64 R10, c[0x0][0x228] ;  /* 0x00008a00ff0a9b82 */ /* 0x000f220000000a00 */
[----:B---3--:R-:W3:Y:S02]  /*1540*/  SHFL.BFLY PT, R3, R2, 0x1, 0x1f ;  /* 0x0c201f0002037f89 */ /* 0x008ee400000e0000 */
[----:B---3--:R-:W-:-:S05]  /*1550*/  FADD R3, R2, R3 ;  /* 0x0000000302037221 */ /* 0x008fca0000000000 */
[----:B------:R3:W-:Y:S01]  /*1560*/  @P0 STS [R0+UR4], R3 ;  /* 0x0000000300000988 */ /* 0x0007e20008000804 */
[----:B------:R-:W-:Y:S01]  /*1570*/  BAR.SYNC.DEFER_BLOCKING 0x0 ;  /* 0x0000000000007b1d */ /* 0x000fe20000010000 */
[----:B------:R-:W-:Y:S01]  /*1580*/  FSETP.NEU.AND P0, PT, R5, RZ, PT ;  /* 0x000000ff0500720b */ /* 0x000fe20003f0d000 */
[----:B------:R-:W-:-:S03]  /*1590*/  FADD R5, RZ, R5 ;  /* 0x00000005ff057221 */ /* 0x000fc60000000000 */
[----:B------:R-:W-:-:S05]  /*15a0*/  SEL R13, RZ, 0x1, P0 ;  /* 0x00000001ff0d7807 */ /* 0x000fca0000000000 */
[----:B-1----:R3:W-:Y:S04]  /*15b0*/  @!P1 STG.E.U8 desc[UR6][R6.64], R13 ;  /* 0x0000000d06009986 */ /* 0x0027e8000c101106 */
[----:B--2---:R3:W-:Y:S04]  /*15c0*/  @!P1 STG.E desc[UR6][R8.64], R5 ;  /* 0x0000000508009986 */ /* 0x0047e8000c101906 */
[----:B------:R-:W1:Y:S04]  /*15d0*/  LDS R4, [UR4] ;  /* 0x00000004ff047984 */ /* 0x000e680008000800 */
[----:B----4-:R3:W-:Y:S01]  /*15e0*/  @!P1 STG.E desc[UR6][R10.64], R15 ;  /* 0x0000000f0a009986 */ /* 0x0107e2000c101906 */
[----:B------:R-:W-:Y:S05]  /*15f0*/  @P1 EXIT ;  /* 0x000000000000194d */ /* 0x000fea0003800000 */
[----:B---3--:R-:W0:Y:S01]  /*1600*/  LDC.64 R2, c[0x0][0x230] ;  /* 0x00008c00ff027b82 */ /* 0x008e220000000a00 */
[----:B-1----:R-:W-:-:S05]  /*1610*/  FADD R5, RZ, R4 ;  /* 0x00000004ff057221 */ /* 0x002fca0000000000 */
[----:B0-----:R-:W-:Y:S01]  /*1620*/  STG.E desc[UR6][R2.64], R5 ;  /* 0x0000000502007986 */ /* 0x001fe2000c101906 */
[----:B------:R-:W-:Y:S05]  /*1630*/  EXIT ;  /* 0x000000000000794d */ /* 0x000fea0003800000 */
.L_x_0:
[----:B------:R-:W-:-:S00]  /*1640*/  BRA `(.L_x_0) ;  /* 0xfffffffc00fc7947 */ /* 0x000fc0000383ffff */
[----:B------:R-:W-:-:S00]  /*1650*/  NOP ;  /* 0x0000000000007918 */ /* 0x000fc00000000000 */
        /* <DEDUP_REMOVED lines=10> */
.L_x_1:


//--------------------- .nv.global.init           --------------------------
	.section	.nv.global.init,"aw",@progbits
.nv.global.init:
	.type		_$_str,@object
	.size		_$_str,(.L_0 - _$_str)
_$_str:
        /*0000*/ 	.byte	0x5f, 0x5f, 0x43, 0x55, 0x44, 0x41, 0x5f, 0x46, 0x54, 0x5a, 0x00
.L_0:


//--------------------- .nv.shared.triton_per_fused__to_copy_eq_log_lt_mul_pow_rsub_sum_0 --------------------------
	.section	.nv.shared.triton_per_fused__to_copy_eq_log_lt_mul_pow_rsub_sum_0,"aw",@nobits
	.sectionflags	@""
	.align	16
	.zero		1024


//--------------------- .nv.constant0.triton_per_fused__to_copy_eq_log_lt_mul_pow_rsub_sum_0 --------------------------
	.section	.nv.constant0.triton_per_fused__to_copy_eq_log_lt_mul_pow_rsub_sum_0,"a",@progbits
	.sectionflags	@""
	.align	4
.nv.constant0.triton_per_fused__to_copy_eq_log_lt_mul_pow_rsub_sum_0:
	.zero		580
